	.headerflags	@"EF_CUDA_TEXMODE_UNIFIED EF_CUDA_64BIT_ADDRESS EF_CUDA_ACCELERATORS EF_CUDA_SM90 EF_CUDA_VIRTUAL_SM(EF_CUDA_SM90)"
	.elftype	@"ET_EXEC"


//--------------------- .nv.info                  --------------------------
	.section	.nv.info,"",@"SHT_CUDA_INFO"
	.align	4


	//----- nvinfo : EIATTR_REGCOUNT
	.align		4
        /*0000*/ 	.byte	0x04, 0x2f
        /*0002*/ 	.short	(.L_1 - .L_0)
	.align		4
.L_0:
        /*0004*/ 	.word	index@(triton_poi_fused_add_clamp_42)
        /*0008*/ 	.word	0x00000008


	//----- nvinfo : EIATTR_MIN_STACK_SIZE
	.align		4
.L_1:
        /*000c*/ 	.byte	0x04, 0x12
        /*000e*/ 	.short	(.L_3 - .L_2)
	.align		4
.L_2:
        /*0010*/ 	.word	index@(triton_poi_fused_add_clamp_42)
        /*0014*/ 	.word	0x00000000


	//----- nvinfo : EIATTR_FRAME_SIZE
	.align		4
.L_3:
        /*0018*/ 	.byte	0x04, 0x11
        /*001a*/ 	.short	(.L_5 - .L_4)
	.align		4
.L_4:
        /*001c*/ 	.word	index@(triton_poi_fused_add_clamp_42)
        /*0020*/ 	.word	0x00000000


	//----- nvinfo : EIATTR_MIN_STACK_SIZE
	.align		4
.L_5:
        /*0024*/ 	.byte	0x04, 0x12
        /*0026*/ 	.short	(.L_7 - .L_6)
	.align		4
.L_6:
        /*0028*/ 	.word	index@(triton_poi_fused_add_clamp_42)
        /*002c*/ 	.word	0x00000000
.L_7:


//--------------------- .nv.info.triton_poi_fused_add_clamp_42 --------------------------
	.section	.nv.info.triton_poi_fused_add_clamp_42,"",@"SHT_CUDA_INFO"
	.sectionflags	@""
	.align	4


	//----- nvinfo : EIATTR_CUDA_API_VERSION
	.align		4
        /*0000*/ 	.byte	0x04, 0x37
        /*0002*/ 	.short	(.L_9 - .L_8)
.L_8:
        /*0004*/ 	.word	0x0000007c


	//----- nvinfo : EIATTR_KPARAM_INFO
	.align		4
.L_9:
        /*0008*/ 	.byte	0x04, 0x17
        /*000a*/ 	.short	(.L_11 - .L_10)
.L_10:
        /*000c*/ 	.word	0x00000000
        /*0010*/ 	.short	0x0001
        /*0012*/ 	.short	0x0008
        /*0014*/ 	.byte	0x00, 0xf0, 0x11, 0x00


	//----- nvinfo : EIATTR_KPARAM_INFO
	.align		4
.L_11:
        /*0018*/ 	.byte	0x04, 0x17
        /*001a*/ 	.short	(.L_13 - .L_12)
.L_12:
        /*001c*/ 	.word	0x00000000
        /*0020*/ 	.short	0x0000
        /*0022*/ 	.short	0x0000
        /*0024*/ 	.byte	0x00, 0xf4, 0x21, 0x00


	//----- nvinfo : EIATTR_SPARSE_MMA_MASK
	.align		4
.L_13:
        /*0028*/ 	.byte	0x03, 0x50
        /*002a*/ 	.short	0x0000


	//----- nvinfo : EIATTR_MAXREG_COUNT
	.align		4
        /*002c*/ 	.byte	0x03, 0x1b
        /*002e*/ 	.short	0x00ff


	//----- nvinfo : EIATTR_EXIT_INSTR_OFFSETS
	.align		4
        /*0030*/ 	.byte	0x04, 0x1c
        /*0032*/ 	.short	(.L_15 - .L_14)


	//   ....[0]....
.L_14:
        /*0034*/ 	.word	0x00000100


	//   ....[1]....
        /*0038*/ 	.word	0x00000130


	//----- nvinfo : EIATTR_REQNTID
	.align		4
.L_15:
        /*003c*/ 	.byte	0x04, 0x10
        /*003e*/ 	.short	(.L_17 - .L_16)
.L_16:
        /*0040*/ 	.word	0x00000020
        /*0044*/ 	.word	0x00000001
        /*0048*/ 	.word	0x00000001


	//----- nvinfo : EIATTR_CBANK_PARAM_SIZE
	.align		4
.L_17:
        /*004c*/ 	.byte	0x03, 0x19
        /*004e*/ 	.short	0x000c


	//----- nvinfo : EIATTR_PARAM_CBANK
	.align		4
        /*0050*/ 	.byte	0x04, 0x0a
        /*0052*/ 	.short	(.L_19 - .L_18)
	.align		4
.L_18:
        /*0054*/ 	.word	index@(.nv.constant0.triton_poi_fused_add_clamp_42)
        /*0058*/ 	.short	0x0210
        /*005a*/ 	.short	0x000c


	//----- nvinfo : EIATTR_SW_WAR
	.align		4
.L_19:
        /*005c*/ 	.byte	0x04, 0x36
        /*005e*/ 	.short	(.L_21 - .L_20)
.L_20:
        /*0060*/ 	.word	0x00000008
.L_21:


//--------------------- .nv.callgraph             --------------------------
	.section	.nv.callgraph,"",@"SHT_CUDA_CALLGRAPH"
	.align	4
	.sectionentsize	8
	.align		4
        /*0000*/ 	.word	0x00000000
	.align		4
        /*0004*/ 	.word	0xffffffff
	.align		4
        /*0008*/ 	.word	0x00000000
	.align		4
        /*000c*/ 	.word	0xfffffffe
	.align		4
        /*0010*/ 	.word	0x00000000
	.align		4
        /*0014*/ 	.word	0xfffffffd
	.align		4
        /*0018*/ 	.word	0x00000000
	.align		4
        /*001c*/ 	.word	0xfffffffc


//--------------------- .text.triton_poi_fused_add_clamp_42 --------------------------
	.section	.text.triton_poi_fused_add_clamp_42,"ax",@progbits
	.align	128
        .global         triton_poi_fused_add_clamp_42
        .type           triton_poi_fused_add_clamp_42,@function
        .size           triton_poi_fused_add_clamp_42,(.L_x_1 - triton_poi_fused_add_clamp_42)
        .other          triton_poi_fused_add_clamp_42,@"STO_CUDA_ENTRY STV_DEFAULT"
triton_poi_fused_add_clamp_42:
.text.triton_poi_fused_add_clamp_42:
[----:B------:R-:W0:Y:S02]  /*0000*/  LDC R1, c[0x0][0x28] ;  /* 0x00000a00ff017b82 */ /* 0x000e240000000800 */
[----:B------:R-:W1:Y:S01]  /*0010*/  S2R R2, SR_TID.X ;  /* 0x0000000000027919 */ /* 0x000e620000002100 */
[----:B------:R-:W2:Y:S01]  /*0020*/  LDC.64 R4, c[0x0][0x210] ;  /* 0x00008400ff047b82 */ /* 0x000ea20000000a00 */
[----:B------:R-:W3:Y:S01]  /*0030*/  S2R R3, SR_CTAID.X ;  /* 0x0000000000037919 */ /* 0x000ee20000002500 */
[C---:B-1----:R-:W-:Y:S02]  /*0040*/  LOP3.LUT R0, R2.reuse, 0x3, RZ, 0xc0, !PT ;  /* 0x0000000302007812 */ /* 0x042fe400078ec0ff */
[----:B------:R-:W-:-:S03]  /*0050*/  LOP3.LUT P0, RZ, R2, 0x1c, RZ, 0xc0, !PT ;  /* 0x0000001c02ff7812 */ /* 0x000fc6000780c0ff */
[----:B---3--:R-:W-:-:S04]  /*0060*/  IMAD R3, R3, 0x4, R0 ;  /* 0x0000000403037824 */ /* 0x008fc800078e0200 */
[C---:B--2---:R-:W-:Y:S01]  /*0070*/  IMAD.WIDE R4, R3.reuse, 0x8, R4 ;  /* 0x0000000803047825 */ /* 0x044fe200078e0204 */
[----:B------:R-:W-:Y:S02]  /*0080*/  I2FP.F32.S32 R0, R3 ;  /* 0x0000000300007245 */ /* 0x000fe40000201400 */
[----:B------:R-:W-:-:S03]  /*0090*/  ISETP.LT.AND P0, PT, R3, 0x4, !P0 ;  /* 0x000000040300780c */ /* 0x000fc60004701270 */
[----:B------:R-:W-:-:S05]  /*00a0*/  FMUL R0, R0, 0.3333333432674407959 ;  /* 0x3eaaaaab00007820 */ /* 0x000fca0000400000 */
[----:B------:R-:W-:-:S06]  /*00b0*/  FMNMX R0, RZ, R0, !PT ;  /* 0x00000000ff007209 */ /* 0x000fcc0007800000 */
[----:B------:R-:W1:Y:S02]  /*00c0*/  F2I.TRUNC.NTZ R0, R0 ;  /* 0x0000000000007305 */ /* 0x000e64000020f100 */
[----:B-1----:R-:W-:-:S05]  /*00d0*/  VIMNMX R2, RZ, R0, PT ;  /* 0x00000000ff027248 */ /* 0x002fca0003fe0100 */
[----:B------:R-:W-:-:S05]  /*00e0*/  VIADD R2, R2, 0x1 ;  /* 0x0000000102027836 */ /* 0x000fca0000000000 */
[----:B------:R-:W-:Y:S01]  /*00f0*/  SHF.R.S32.HI R3, RZ, 0x1f, R2 ;  /* 0x0000001fff037819 */ /* 0x000fe20000011402 */
[----:B------:R-:W-:Y:S06]  /*0100*/  @!P0 EXIT ;  /* 0x000000000000894d */ /* 0x000fec0003800000 */
[----:B------:R-:W-:Y:S02]  /*0110*/  ULDC.64 UR4, c[0x0][0x208] ;  /* 0x0000820000047ab9 */ /* 0x000fe40000000a00 */
[----:B------:R-:W-:Y:S01]  /*0120*/  STG.E.64 desc[UR4][R4.64], R2 ;  /* 0x0000000204007986 */ /* 0x000fe2000c101b04 */
[----:B------:R-:W-:Y:S05]  /*0130*/  EXIT ;  /* 0x000000000000794d */ /* 0x000fea0003800000 */
.L_x_0:
[----:B------:R-:W-:-:S00]  /*0140*/  BRA `(.L_x_0) ;  /* 0xfffffffc00fc7947 */ /* 0x000fc0000383ffff */
[----:B------:R-:W-:-:S00]  /*0150*/  NOP ;  /* 0x0000000000007918 */ /* 0x000fc00000000000 */
        /* <DEDUP_REMOVED lines=10> */
.L_x_1:


//--------------------- .nv.constant0.triton_poi_fused_add_clamp_42 --------------------------
	.section	.nv.constant0.triton_poi_fused_add_clamp_42,"a",@progbits
	.sectionflags	@""
	.align	4
.nv.constant0.triton_poi_fused_add_clamp_42:
	.zero		540
